//
// Generated by NVIDIA NVVM Compiler
//
// Compiler Build ID: CL-36424714
// Cuda compilation tools, release 13.0, V13.0.88
// Based on NVVM 20.0.0
//

.version 9.0
.target sm_100
.address_size 64

	// .globl	_Z14RGBToGreyscalePhS_ii

.visible .entry _Z14RGBToGreyscalePhS_ii(
	.param .u64 .ptr .align 1 _Z14RGBToGreyscalePhS_ii_param_0,
	.param .u64 .ptr .align 1 _Z14RGBToGreyscalePhS_ii_param_1,
	.param .u32 _Z14RGBToGreyscalePhS_ii_param_2,
	.param .u32 _Z14RGBToGreyscalePhS_ii_param_3
)
{
	.reg .pred 	%p<2>;
	.reg .b16 	%rs<5>;
	.reg .b32 	%r<10>;
	.reg .b64 	%rd<8>;
	.reg .b64 	%fd<7>;

	ld.param.u64 	%rd1, [_Z14RGBToGreyscalePhS_ii_param_0];
	ld.param.u64 	%rd2, [_Z14RGBToGreyscalePhS_ii_param_1];
	ld.param.u32 	%r2, [_Z14RGBToGreyscalePhS_ii_param_2];
	ld.param.u32 	%r3, [_Z14RGBToGreyscalePhS_ii_param_3];
	mov.u32 	%r4, %ctaid.x;
	mov.u32 	%r5, %ntid.x;
	mov.u32 	%r6, %tid.x;
	mad.lo.s32 	%r7, %r4, %r5, %r6;
	mul.lo.s32 	%r1, %r3, %r7;
	add.s32 	%r8, %r1, %r3;
	setp.gt.s32 	%p1, %r8, %r2;
	@%p1 bra 	$L__BB0_2;
	cvta.to.global.u64 	%rd3, %rd2;
	cvta.to.global.u64 	%rd4, %rd1;
	cvt.s64.s32 	%rd5, %r1;
	add.s64 	%rd6, %rd4, %rd5;
	ld.global.u8 	%rs1, [%rd6];
	ld.global.u8 	%rs2, [%rd6+1];
	ld.global.u8 	%rs3, [%rd6+2];
	cvt.rn.f64.u16 	%fd1, %rs1;
	cvt.rn.f64.u16 	%fd2, %rs2;
	mul.f64 	%fd3, %fd2, 0d3FE2C8B439581062;
	fma.rn.f64 	%fd4, %fd1, 0d3FBD2F1A9FBE76C9, %fd3;
	cvt.rn.f64.u16 	%fd5, %rs3;
	fma.rn.f64 	%fd6, %fd5, 0d3FD322D0E5604189, %fd4;
	cvt.rzi.u32.f64 	%r9, %fd6;
	cvt.u16.u32 	%rs4, %r9;
	add.s64 	%rd7, %rd3, %rd5;
	st.global.u8 	[%rd7], %rs4;
	st.global.u8 	[%rd7+1], %rs4;
	st.global.u8 	[%rd7+2], %rs4;
$L__BB0_2:
	ret;

}


// ===== COMPILED SASS (sm_100) =====

	.target	sm_100

	.elftype	@"ET_EXEC"


//--------------------- .note.nv.tkinfo           --------------------------
	.section	.note.nv.tkinfo,"",@"SHT_NOTE"
	.sectionflags	@"SHF_NOTE_NV_TKINFO"
	.tkinfo
        /*0018*/ 	.word	0x00000002
        /*0030*/ 	.string	""
        /*0030*/ 	.string	"ptxas"
        /*0030*/ 	.string	"Cuda compilation tools, release 13.0, V13.0.88"
        /*0030*/ 	.string	"Build cuda_13.0.r13.0/compiler.36424714_0"
        /*0030*/ 	.string	"-arch sm_100 -m 64 "



//--------------------- .note.nv.cuinfo           --------------------------
	.section	.note.nv.cuinfo,"",@"SHT_NOTE"
	.sectionflags	@"SHF_NOTE_NV_CUINFO"
        /*0018*/ 	.short	0x0002
        /*001a*/ 	.short	0x0064
        /*001c*/ 	.short	0x0082
	.zero		2


//--------------------- .nv.info                  --------------------------
	.section	.nv.info,"",@"SHT_CUDA_INFO"
	.align	4


	//----- nvinfo : EIATTR_REGCOUNT
	.align		4
        /*0000*/ 	.byte	0x04, 0x2f
        /*0002*/ 	.short	(.L_1 - .L_0)
	.align		4
.L_0:
        /*0004*/ 	.word	index@(_Z14RGBToGreyscalePhS_ii)
        /*0008*/ 	.word	0x0000000f


	//----- nvinfo : EIATTR_FRAME_SIZE
	.align		4
.L_1:
        /*000c*/ 	.byte	0x04, 0x11
        /*000e*/ 	.short	(.L_3 - .L_2)
	.align		4
.L_2:
        /*0010*/ 	.word	index@(_Z14RGBToGreyscalePhS_ii)
        /*0014*/ 	.word	0x00000000


	//----- nvinfo : EIATTR_MIN_STACK_SIZE
	.align		4
.L_3:
        /*0018*/ 	.byte	0x04, 0x12
        /*001a*/ 	.short	(.L_5 - .L_4)
	.align		4
.L_4:
        /*001c*/ 	.word	index@(_Z14RGBToGreyscalePhS_ii)
        /*0020*/ 	.word	0x00000000
.L_5:


//--------------------- .nv.compat                --------------------------
	.section	.nv.compat,"",@"SHT_CUDA_COMPAT_INFO"
	.align	4
        /*0000*/ 	.byte	0x02, 0x09, 0x00, 0x00, 0x02, 0x02, 0x01, 0x00, 0x02, 0x05, 0x05, 0x00, 0x03, 0x07, 0x01, 0x01
        /*0010*/ 	.byte	0x02, 0x03, 0x00, 0x00, 0x02, 0x06, 0x01, 0x00, 0x04, 0x0b, 0x08, 0x00, 0x01, 0x00, 0x00, 0x00
        /*0020*/ 	.byte	0x00, 0x00, 0x00, 0x00


//--------------------- .nv.info._Z14RGBToGreyscalePhS_ii --------------------------
	.section	.nv.info._Z14RGBToGreyscalePhS_ii,"",@"SHT_CUDA_INFO"
	.sectionflags	@""
	.align	4


	//----- nvinfo : EIATTR_CUDA_API_VERSION
	.align		4
        /*0000*/ 	.byte	0x04, 0x37
        /*0002*/ 	.short	(.L_7 - .L_6)
.L_6:
        /*0004*/ 	.word	0x00000082


	//----- nvinfo : EIATTR_KPARAM_INFO
	.align		4
.L_7:
        /*0008*/ 	.byte	0x04, 0x17
        /*000a*/ 	.short	(.L_9 - .L_8)
.L_8:
        /*000c*/ 	.word	0x00000000
        /*0010*/ 	.short	0x0003
        /*0012*/ 	.short	0x0014
        /*0014*/ 	.byte	0x00, 0xf0, 0x11, 0x00


	//----- nvinfo : EIATTR_KPARAM_INFO
	.align		4
.L_9:
        /*0018*/ 	.byte	0x04, 0x17
        /*001a*/ 	.short	(.L_11 - .L_10)
.L_10:
        /*001c*/ 	.word	0x00000000
        /*0020*/ 	.short	0x0002
        /*0022*/ 	.short	0x0010
        /*0024*/ 	.byte	0x00, 0xf0, 0x11, 0x00


	//----- nvinfo : EIATTR_KPARAM_INFO
	.align		4
.L_11:
        /*0028*/ 	.byte	0x04, 0x17
        /*002a*/ 	.short	(.L_13 - .L_12)
.L_12:
        /*002c*/ 	.word	0x00000000
        /*0030*/ 	.short	0x0001
        /*0032*/ 	.short	0x0008
        /*0034*/ 	.byte	0x00, 0xf5, 0x21, 0x00


	//----- nvinfo : EIATTR_KPARAM_INFO
	.align		4
.L_13:
        /*0038*/ 	.byte	0x04, 0x17
        /*003a*/ 	.short	(.L_15 - .L_14)
.L_14:
        /*003c*/ 	.word	0x00000000
        /*0040*/ 	.short	0x0000
        /*0042*/ 	.short	0x0000
        /*0044*/ 	.byte	0x00, 0xf5, 0x21, 0x00


	//----- nvinfo : EIATTR_SPARSE_MMA_MASK
	.align		4
.L_15:
        /*0048*/ 	.byte	0x03, 0x50
        /*004a*/ 	.short	0x0000


	//----- nvinfo : EIATTR_MAXREG_COUNT
	.align		4
        /*004c*/ 	.byte	0x03, 0x1b
        /*004e*/ 	.short	0x00ff


	//----- nvinfo : EIATTR_MERCURY_ISA_VERSION
	.align		4
        /*0050*/ 	.byte	0x03, 0x5f
        /*0052*/ 	.short	0x0101


	//----- nvinfo : EIATTR_VRC_CTA_INIT_COUNT
	.align		4
        /*0054*/ 	.byte	0x02, 0x4a
	.zero		1
	.zero		1


	//----- nvinfo : EIATTR_EXIT_INSTR_OFFSETS
	.align		4
        /*0058*/ 	.byte	0x04, 0x1c
        /*005a*/ 	.short	(.L_17 - .L_16)


	//   ....[0]....
.L_16:
        /*005c*/ 	.word	0x00000090


	//   ....[1]....
        /*0060*/ 	.word	0x00000240


	//----- nvinfo : EIATTR_CBANK_PARAM_SIZE
	.align		4
.L_17:
        /*0064*/ 	.byte	0x03, 0x19
        /*0066*/ 	.short	0x0018


	//----- nvinfo : EIATTR_PARAM_CBANK
	.align		4
        /*0068*/ 	.byte	0x04, 0x0a
        /*006a*/ 	.short	(.L_19 - .L_18)
	.align		4
.L_18:
        /*006c*/ 	.word	index@(.nv.constant0._Z14RGBToGreyscalePhS_ii)
        /*0070*/ 	.short	0x0380
        /*0072*/ 	.short	0x0018


	//----- nvinfo : EIATTR_SW_WAR
	.align		4
.L_19:
        /*0074*/ 	.byte	0x04, 0x36
        /*0076*/ 	.short	(.L_21 - .L_20)
.L_20:
        /*0078*/ 	.word	0x00000008
.L_21:


//--------------------- .nv.callgraph             --------------------------
	.section	.nv.callgraph,"",@"SHT_CUDA_CALLGRAPH"
	.align	4
	.sectionentsize	8
	.align		4
        /*0000*/ 	.word	0x00000000
	.align		4
        /*0004*/ 	.word	0xffffffff
	.align		4
        /*0008*/ 	.word	0x00000000
	.align		4
        /*000c*/ 	.word	0xfffffffe
	.align		4
        /*0010*/ 	.word	0x00000000
	.align		4
        /*0014*/ 	.word	0xfffffffd
	.align		4
        /*0018*/ 	.word	0x00000000
	.align		4
        /*001c*/ 	.word	0xfffffffc


//--------------------- .text._Z14RGBToGreyscalePhS_ii --------------------------
	.section	.text._Z14RGBToGreyscalePhS_ii,"ax",@progbits
	.align	128
        .global         _Z14RGBToGreyscalePhS_ii
        .type           _Z14RGBToGreyscalePhS_ii,@function
        .size           _Z14RGBToGreyscalePhS_ii,(.L_x_1 - _Z14RGBToGreyscalePhS_ii)
        .other          _Z14RGBToGreyscalePhS_ii,@"STO_CUDA_ENTRY STV_DEFAULT"
_Z14RGBToGreyscalePhS_ii:
.text._Z14RGBToGreyscalePhS_ii:
[----:B------:R-:W-:Y:S01]  /*0000*/  LDC R1, c[0x0][0x37c] ;  /* 0x0000df00ff017b82 */ /* 0x000fe20000000800 */
[----:B------:R-:W0:Y:S07]  /*0010*/  S2R R3, SR_TID.X ;  /* 0x0000000000037919 */ /* 0x000e2e0000002100 */
[----:B------:R-:W0:Y:S01]  /*0020*/  S2UR UR4, SR_CTAID.X ;  /* 0x00000000000479c3 */ /* 0x000e220000002500 */
[----:B------:R-:W1:Y:S07]  /*0030*/  LDCU.64 UR6, c[0x0][0x390] ;  /* 0x00007200ff0677ac */ /* 0x000e6e0008000a00 */
[----:B------:R-:W0:Y:S02]  /*0040*/  LDC R0, c[0x0][0x360] ;  /* 0x0000d800ff007b82 */ /* 0x000e240000000800 */
[----:B0-----:R-:W-:-:S04]  /*0050*/  IMAD R0, R0, UR4, R3 ;  /* 0x0000000400007c24 */ /* 0x001fc8000f8e0203 */
[----:B-1----:R-:W-:-:S04]  /*0060*/  IMAD R0, R0, UR7, RZ ;  /* 0x0000000700007c24 */ /* 0x002fc8000f8e02ff */
[----:B------:R-:W-:-:S05]  /*0070*/  VIADD R2, R0, UR7 ;  /* 0x0000000700027c36 */ /* 0x000fca0008000000 */
[----:B------:R-:W-:-:S13]  /*0080*/  ISETP.GT.AND P0, PT, R2, UR6, PT ;  /* 0x0000000602007c0c */ /* 0x000fda000bf04270 */
[----:B------:R-:W-:Y:S05]  /*0090*/  @P0 EXIT ;  /* 0x000000000000094d */ /* 0x000fea0003800000 */
[----:B------:R-:W0:Y:S01]  /*00a0*/  LDCU.128 UR8, c[0x0][0x380] ;  /* 0x00007000ff0877ac */ /* 0x000e220008000c00 */
[----:B------:R-:W-:Y:S01]  /*00b0*/  SHF.R.S32.HI R12, RZ, 0x1f, R0 ;  /* 0x0000001fff0c7819 */ /* 0x000fe20000011400 */
[----:B------:R-:W1:Y:S01]  /*00c0*/  LDCU.64 UR4, c[0x0][0x358] ;  /* 0x00006b00ff0477ac */ /* 0x000e620008000a00 */
[----:B0-----:R-:W-:-:S04]  /*00d0*/  IADD3 R2, P0, PT, R0, UR8, RZ ;  /* 0x0000000800027c10 */ /* 0x001fc8000ff1e0ff */
[----:B------:R-:W-:-:S05]  /*00e0*/  IADD3.X R3, PT, PT, R12, UR9, RZ, P0, !PT ;  /* 0x000000090c037c10 */ /* 0x000fca00087fe4ff */
[----:B-1----:R-:W2:Y:S04]  /*00f0*/  LDG.E.U8 R11, desc[UR4][R2.64+0x1] ;  /* 0x00000104020b7981 */ /* 0x002ea8000c1e1100 */
[----:B------:R-:W3:Y:S04]  /*0100*/  LDG.E.U8 R10, desc[UR4][R2.64] ;  /* 0x00000004020a7981 */ /* 0x000ee8000c1e1100 */
[----:B------:R0:W4:Y:S01]  /*0110*/  LDG.E.U8 R8, desc[UR4][R2.64+0x2] ;  /* 0x0000020402087981 */ /* 0x000122000c1e1100 */
[----:B------:R-:W-:Y:S01]  /*0120*/  UMOV UR6, 0x39581062 ;  /* 0x3958106200067882 */ /* 0x000fe20000000000 */
[----:B------:R-:W-:Y:S01]  /*0130*/  UMOV UR7, 0x3fe2c8b4 ;  /* 0x3fe2c8b400077882 */ /* 0x000fe20000000000 */
[----:B0-----:R-:W-:-:S04]  /*0140*/  IADD3 R2, P0, PT, R0, UR10, RZ ;  /* 0x0000000a00027c10 */ /* 0x001fc8000ff1e0ff */
[----:B------:R-:W-:Y:S01]  /*0150*/  IADD3.X R3, PT, PT, R12, UR11, RZ, P0, !PT ;  /* 0x0000000b0c037c10 */ /* 0x000fe200087fe4ff */
[----:B--2---:R-:W0:Y:S08]  /*0160*/  I2F.F64.U16 R6, R11 ;  /* 0x0000000b00067312 */ /* 0x004e300000101800 */
[----:B---3--:R-:W1:Y:S01]  /*0170*/  I2F.F64.U16 R4, R10 ;  /* 0x0000000a00047312 */ /* 0x008e620000101800 */
[----:B0-----:R-:W-:-:S07]  /*0180*/  DMUL R6, R6, UR6 ;  /* 0x0000000606067c28 */ /* 0x001fce0008000000 */
[----:B----4-:R-:W0:Y:S01]  /*0190*/  I2F.F64.U16 R8, R8 ;  /* 0x0000000800087312 */ /* 0x010e220000101800 */
[----:B------:R-:W-:Y:S01]  /*01a0*/  UMOV UR6, 0x9fbe76c9 ;  /* 0x9fbe76c900067882 */ /* 0x000fe20000000000 */
[----:B------:R-:W-:Y:S02]  /*01b0*/  UMOV UR7, 0x3fbd2f1a ;  /* 0x3fbd2f1a00077882 */ /* 0x000fe40000000000 */
[----:B-1----:R-:W-:Y:S01]  /*01c0*/  DFMA R4, R4, UR6, R6 ;  /* 0x0000000604047c2b */ /* 0x002fe20008000006 */
[----:B------:R-:W-:Y:S01]  /*01d0*/  UMOV UR6, 0xe5604189 ;  /* 0xe560418900067882 */ /* 0x000fe20000000000 */
[----:B------:R-:W-:-:S06]  /*01e0*/  UMOV UR7, 0x3fd322d0 ;  /* 0x3fd322d000077882 */ /* 0x000fcc0000000000 */
[----:B0-----:R-:W-:-:S10]  /*01f0*/  DFMA R4, R8, UR6, R4 ;  /* 0x0000000608047c2b */ /* 0x001fd40008000004 */
[----:B------:R-:W0:Y:S02]  /*0200*/  F2I.U32.F64.TRUNC R5, R4 ;  /* 0x0000000400057311 */ /* 0x000e24000030d000 */
[----:B0-----:R-:W-:Y:S04]  /*0210*/  STG.E.U8 desc[UR4][R2.64], R5 ;  /* 0x0000000502007986 */ /* 0x001fe8000c101104 */
[----:B------:R-:W-:Y:S04]  /*0220*/  STG.E.U8 desc[UR4][R2.64+0x1], R5 ;  /* 0x0000010502007986 */ /* 0x000fe8000c101104 */
[----:B------:R-:W-:Y:S01]  /*0230*/  STG.E.U8 desc[UR4][R2.64+0x2], R5 ;  /* 0x0000020502007986 */ /* 0x000fe2000c101104 */
[----:B------:R-:W-:Y:S05]  /*0240*/  EXIT ;  /* 0x000000000000794d */ /* 0x000fea0003800000 */
.L_x_0:
[----:B------:R-:W-:-:S00]  /*0250*/  BRA `(.L_x_0) ;  /* 0xfffffffc00fc7947 */ /* 0x000fc0000383ffff */
[----:B------:R-:W-:-:S00]  /*0260*/  NOP ;  /* 0x0000000000007918 */ /* 0x000fc00000000000 */
        /* <DEDUP_REMOVED lines=9> */
.L_x_1:


//--------------------- .nv.shared.reserved.0     --------------------------
	.section	.nv.shared.reserved.0,"aw",@nobits
	.weak		__nv_reservedSMEM_offset_0_alias
	.size		__nv_reservedSMEM_offset_0_alias, 0, 64
	.other		__nv_reservedSMEM_offset_0_alias,@"STO_CUDA_RESERVED_SHARED STV_DEFAULT"
__nv_reservedSMEM_offset_0_alias:
	.zero		0
	.zero		64


//--------------------- .nv.constant0._Z14RGBToGreyscalePhS_ii --------------------------
	.section	.nv.constant0._Z14RGBToGreyscalePhS_ii,"a",@progbits
	.sectionflags	@""
	.align	4
.nv.constant0._Z14RGBToGreyscalePhS_ii:
	.zero		920


//--------------------- SYMBOLS --------------------------

	.type		.nv.reservedSmem.offset0,@object
	.size		.nv.reservedSmem.offset0,0x4
